//
// Generated by NVIDIA NVVM Compiler
//
// Compiler Build ID: CL-36424714
// Cuda compilation tools, release 13.0, V13.0.88
// Based on NVVM 20.0.0
//

.version 9.0
.target sm_100
.address_size 64

	// .globl	_Z7addVecsPiS_S_i

.visible .entry _Z7addVecsPiS_S_i(
	.param .u64 .ptr .align 1 _Z7addVecsPiS_S_i_param_0,
	.param .u64 .ptr .align 1 _Z7addVecsPiS_S_i_param_1,
	.param .u64 .ptr .align 1 _Z7addVecsPiS_S_i_param_2,
	.param .u32 _Z7addVecsPiS_S_i_param_3
)
{
	.reg .pred 	%p<2>;
	.reg .b32 	%r<9>;
	.reg .b64 	%rd<11>;

	ld.param.u64 	%rd1, [_Z7addVecsPiS_S_i_param_0];
	ld.param.u64 	%rd2, [_Z7addVecsPiS_S_i_param_1];
	ld.param.u64 	%rd3, [_Z7addVecsPiS_S_i_param_2];
	ld.param.u32 	%r2, [_Z7addVecsPiS_S_i_param_3];
	mov.u32 	%r3, %tid.x;
	mov.u32 	%r4, %ntid.x;
	mov.u32 	%r5, %ctaid.x;
	mad.lo.s32 	%r1, %r4, %r5, %r3;
	setp.ge.s32 	%p1, %r1, %r2;
	@%p1 bra 	$L__BB0_2;
	cvta.to.global.u64 	%rd4, %rd1;
	cvta.to.global.u64 	%rd5, %rd2;
	cvta.to.global.u64 	%rd6, %rd3;
	mul.wide.s32 	%rd7, %r1, 4;
	add.s64 	%rd8, %rd4, %rd7;
	ld.global.u32 	%r6, [%rd8];
	add.s64 	%rd9, %rd5, %rd7;
	ld.global.u32 	%r7, [%rd9];
	add.s32 	%r8, %r7, %r6;
	add.s64 	%rd10, %rd6, %rd7;
	st.global.u32 	[%rd10], %r8;
$L__BB0_2:
	ret;

}


// ===== COMPILED SASS (sm_100) =====

	.target	sm_100

	.elftype	@"ET_EXEC"


//--------------------- .note.nv.tkinfo           --------------------------
	.section	.note.nv.tkinfo,"",@"SHT_NOTE"
	.sectionflags	@"SHF_NOTE_NV_TKINFO"
	.tkinfo
        /*0018*/ 	.word	0x00000002
        /*0030*/ 	.string	""
        /*0030*/ 	.string	"ptxas"
        /*0030*/ 	.string	"Cuda compilation tools, release 13.0, V13.0.88"
        /*0030*/ 	.string	"Build cuda_13.0.r13.0/compiler.36424714_0"
        /*0030*/ 	.string	"-arch sm_100 -m 64 "



//--------------------- .note.nv.cuinfo           --------------------------
	.section	.note.nv.cuinfo,"",@"SHT_NOTE"
	.sectionflags	@"SHF_NOTE_NV_CUINFO"
        /*0018*/ 	.short	0x0002
        /*001a*/ 	.short	0x0064
        /*001c*/ 	.short	0x0082
	.zero		2


//--------------------- .nv.info                  --------------------------
	.section	.nv.info,"",@"SHT_CUDA_INFO"
	.align	4


	//----- nvinfo : EIATTR_REGCOUNT
	.align		4
        /*0000*/ 	.byte	0x04, 0x2f
        /*0002*/ 	.short	(.L_1 - .L_0)
	.align		4
.L_0:
        /*0004*/ 	.word	index@(_Z7addVecsPiS_S_i)
        /*0008*/ 	.word	0x0000000c


	//----- nvinfo : EIATTR_FRAME_SIZE
	.align		4
.L_1:
        /*000c*/ 	.byte	0x04, 0x11
        /*000e*/ 	.short	(.L_3 - .L_2)
	.align		4
.L_2:
        /*0010*/ 	.word	index@(_Z7addVecsPiS_S_i)
        /*0014*/ 	.word	0x00000000


	//----- nvinfo : EIATTR_MIN_STACK_SIZE
	.align		4
.L_3:
        /*0018*/ 	.byte	0x04, 0x12
        /*001a*/ 	.short	(.L_5 - .L_4)
	.align		4
.L_4:
        /*001c*/ 	.word	index@(_Z7addVecsPiS_S_i)
        /*0020*/ 	.word	0x00000000
.L_5:


//--------------------- .nv.compat                --------------------------
	.section	.nv.compat,"",@"SHT_CUDA_COMPAT_INFO"
	.align	4
        /*0000*/ 	.byte	0x02, 0x09, 0x00, 0x00, 0x02, 0x02, 0x01, 0x00, 0x02, 0x05, 0x05, 0x00, 0x03, 0x07, 0x01, 0x01
        /*0010*/ 	.byte	0x02, 0x03, 0x00, 0x00, 0x02, 0x06, 0x01, 0x00, 0x04, 0x0b, 0x08, 0x00, 0x09, 0x00, 0x00, 0x00
        /*0020*/ 	.byte	0x00, 0x00, 0x00, 0x00


//--------------------- .nv.info._Z7addVecsPiS_S_i --------------------------
	.section	.nv.info._Z7addVecsPiS_S_i,"",@"SHT_CUDA_INFO"
	.sectionflags	@""
	.align	4


	//----- nvinfo : EIATTR_CUDA_API_VERSION
	.align		4
        /*0000*/ 	.byte	0x04, 0x37
        /*0002*/ 	.short	(.L_7 - .L_6)
.L_6:
        /*0004*/ 	.word	0x00000082


	//----- nvinfo : EIATTR_KPARAM_INFO
	.align		4
.L_7:
        /*0008*/ 	.byte	0x04, 0x17
        /*000a*/ 	.short	(.L_9 - .L_8)
.L_8:
        /*000c*/ 	.word	0x00000000
        /*0010*/ 	.short	0x0003
        /*0012*/ 	.short	0x0018
        /*0014*/ 	.byte	0x00, 0xf0, 0x11, 0x00


	//----- nvinfo : EIATTR_KPARAM_INFO
	.align		4
.L_9:
        /*0018*/ 	.byte	0x04, 0x17
        /*001a*/ 	.short	(.L_11 - .L_10)
.L_10:
        /*001c*/ 	.word	0x00000000
        /*0020*/ 	.short	0x0002
        /*0022*/ 	.short	0x0010
        /*0024*/ 	.byte	0x00, 0xf5, 0x21, 0x00


	//----- nvinfo : EIATTR_KPARAM_INFO
	.align		4
.L_11:
        /*0028*/ 	.byte	0x04, 0x17
        /*002a*/ 	.short	(.L_13 - .L_12)
.L_12:
        /*002c*/ 	.word	0x00000000
        /*0030*/ 	.short	0x0001
        /*0032*/ 	.short	0x0008
        /*0034*/ 	.byte	0x00, 0xf5, 0x21, 0x00


	//----- nvinfo : EIATTR_KPARAM_INFO
	.align		4
.L_13:
        /*0038*/ 	.byte	0x04, 0x17
        /*003a*/ 	.short	(.L_15 - .L_14)
.L_14:
        /*003c*/ 	.word	0x00000000
        /*0040*/ 	.short	0x0000
        /*0042*/ 	.short	0x0000
        /*0044*/ 	.byte	0x00, 0xf5, 0x21, 0x00


	//----- nvinfo : EIATTR_SPARSE_MMA_MASK
	.align		4
.L_15:
        /*0048*/ 	.byte	0x03, 0x50
        /*004a*/ 	.short	0x0000


	//----- nvinfo : EIATTR_MAXREG_COUNT
	.align		4
        /*004c*/ 	.byte	0x03, 0x1b
        /*004e*/ 	.short	0x00ff


	//----- nvinfo : EIATTR_MERCURY_ISA_VERSION
	.align		4
        /*0050*/ 	.byte	0x03, 0x5f
        /*0052*/ 	.short	0x0101


	//----- nvinfo : EIATTR_VRC_CTA_INIT_COUNT
	.align		4
        /*0054*/ 	.byte	0x02, 0x4a
	.zero		1
	.zero		1


	//----- nvinfo : EIATTR_EXIT_INSTR_OFFSETS
	.align		4
        /*0058*/ 	.byte	0x04, 0x1c
        /*005a*/ 	.short	(.L_17 - .L_16)


	//   ....[0]....
.L_16:
        /*005c*/ 	.word	0x00000070


	//   ....[1]....
        /*0060*/ 	.word	0x00000130


	//----- nvinfo : EIATTR_CBANK_PARAM_SIZE
	.align		4
.L_17:
        /*0064*/ 	.byte	0x03, 0x19
        /*0066*/ 	.short	0x001c


	//----- nvinfo : EIATTR_PARAM_CBANK
	.align		4
        /*0068*/ 	.byte	0x04, 0x0a
        /*006a*/ 	.short	(.L_19 - .L_18)
	.align		4
.L_18:
        /*006c*/ 	.word	index@(.nv.constant0._Z7addVecsPiS_S_i)
        /*0070*/ 	.short	0x0380
        /*0072*/ 	.short	0x001c


	//----- nvinfo : EIATTR_SW_WAR
	.align		4
.L_19:
        /*0074*/ 	.byte	0x04, 0x36
        /*0076*/ 	.short	(.L_21 - .L_20)
.L_20:
        /*0078*/ 	.word	0x00000008
.L_21:


//--------------------- .nv.callgraph             --------------------------
	.section	.nv.callgraph,"",@"SHT_CUDA_CALLGRAPH"
	.align	4
	.sectionentsize	8
	.align		4
        /*0000*/ 	.word	0x00000000
	.align		4
        /*0004*/ 	.word	0xffffffff
	.align		4
        /*0008*/ 	.word	0x00000000
	.align		4
        /*000c*/ 	.word	0xfffffffe
	.align		4
        /*0010*/ 	.word	0x00000000
	.align		4
        /*0014*/ 	.word	0xfffffffd
	.align		4
        /*0018*/ 	.word	0x00000000
	.align		4
        /*001c*/ 	.word	0xfffffffc


//--------------------- .text._Z7addVecsPiS_S_i   --------------------------
	.section	.text._Z7addVecsPiS_S_i,"ax",@progbits
	.align	128
        .global         _Z7addVecsPiS_S_i
        .type           _Z7addVecsPiS_S_i,@function
        .size           _Z7addVecsPiS_S_i,(.L_x_1 - _Z7addVecsPiS_S_i)
        .other          _Z7addVecsPiS_S_i,@"STO_CUDA_ENTRY STV_DEFAULT"
_Z7addVecsPiS_S_i:
.text._Z7addVecsPiS_S_i:
[----:B------:R-:W-:Y:S01]  /*0000*/  LDC R1, c[0x0][0x37c] ;  /* 0x0000df00ff017b82 */ /* 0x000fe20000000800 */
[----:B------:R-:W0:Y:S01]  /*0010*/  S2R R9, SR_TID.X ;  /* 0x0000000000097919 */ /* 0x000e220000002100 */
[----:B------:R-:W0:Y:S01]  /*0020*/  LDCU UR4, c[0x0][0x360] ;  /* 0x00006c00ff0477ac */ /* 0x000e220008000800 */
[----:B------:R-:W0:Y:S01]  /*0030*/  S2R R0, SR_CTAID.X ;  /* 0x0000000000007919 */ /* 0x000e220000002500 */
[----:B------:R-:W1:Y:S01]  /*0040*/  LDCU UR5, c[0x0][0x398] ;  /* 0x00007300ff0577ac */ /* 0x000e620008000800 */
[----:B0-----:R-:W-:-:S05]  /*0050*/  IMAD R9, R0, UR4, R9 ;  /* 0x0000000400097c24 */ /* 0x001fca000f8e0209 */
[----:B-1----:R-:W-:-:S13]  /*0060*/  ISETP.GE.AND P0, PT, R9, UR5, PT ;  /* 0x0000000509007c0c */ /* 0x002fda000bf06270 */
[----:B------:R-:W-:Y:S05]  /*0070*/  @P0 EXIT ;  /* 0x000000000000094d */ /* 0x000fea0003800000 */
[----:B------:R-:W0:Y:S01]  /*0080*/  LDC.64 R2, c[0x0][0x380] ;  /* 0x0000e000ff027b82 */ /* 0x000e220000000a00 */
[----:B------:R-:W1:Y:S07]  /*0090*/  LDCU.64 UR4, c[0x0][0x358] ;  /* 0x00006b00ff0477ac */ /* 0x000e6e0008000a00 */
[----:B------:R-:W2:Y:S08]  /*00a0*/  LDC.64 R4, c[0x0][0x388] ;  /* 0x0000e200ff047b82 */ /* 0x000eb00000000a00 */
[----:B------:R-:W3:Y:S01]  /*00b0*/  LDC.64 R6, c[0x0][0x390] ;  /* 0x0000e400ff067b82 */ /* 0x000ee20000000a00 */
[----:B0-----:R-:W-:-:S06]  /*00c0*/  IMAD.WIDE R2, R9, 0x4, R2 ;  /* 0x0000000409027825 */ /* 0x001fcc00078e0202 */
[----:B-1----:R-:W4:Y:S01]  /*00d0*/  LDG.E R2, desc[UR4][R2.64] ;  /* 0x0000000402027981 */ /* 0x002f22000c1e1900 */
[----:B--2---:R-:W-:-:S06]  /*00e0*/  IMAD.WIDE R4, R9, 0x4, R4 ;  /* 0x0000000409047825 */ /* 0x004fcc00078e0204 */
[----:B------:R-:W4:Y:S01]  /*00f0*/  LDG.E R5, desc[UR4][R4.64] ;  /* 0x0000000404057981 */ /* 0x000f22000c1e1900 */
[----:B---3--:R-:W-:Y:S01]  /*0100*/  IMAD.WIDE R6, R9, 0x4, R6 ;  /* 0x0000000409067825 */ /* 0x008fe200078e0206 */
[----:B----4-:R-:W-:-:S05]  /*0110*/  IADD3 R9, PT, PT, R2, R5, RZ ;  /* 0x0000000502097210 */ /* 0x010fca0007ffe0ff */
[----:B------:R-:W-:Y:S01]  /*0120*/  STG.E desc[UR4][R6.64], R9 ;  /* 0x0000000906007986 */ /* 0x000fe2000c101904 */
[----:B------:R-:W-:Y:S05]  /*0130*/  EXIT ;  /* 0x000000000000794d */ /* 0x000fea0003800000 */
.L_x_0:
[----:B------:R-:W-:-:S00]  /*0140*/  BRA `(.L_x_0) ;  /* 0xfffffffc00fc7947 */ /* 0x000fc0000383ffff */
[----:B------:R-:W-:-:S00]  /*0150*/  NOP ;  /* 0x0000000000007918 */ /* 0x000fc00000000000 */
        /* <DEDUP_REMOVED lines=10> */
.L_x_1:


//--------------------- .nv.shared.reserved.0     --------------------------
	.section	.nv.shared.reserved.0,"aw",@nobits
	.weak		__nv_reservedSMEM_offset_0_alias
	.size		__nv_reservedSMEM_offset_0_alias, 0, 64
	.other		__nv_reservedSMEM_offset_0_alias,@"STO_CUDA_RESERVED_SHARED STV_DEFAULT"
__nv_reservedSMEM_offset_0_alias:
	.zero		0
	.zero		64


//--------------------- .nv.constant0._Z7addVecsPiS_S_i --------------------------
	.section	.nv.constant0._Z7addVecsPiS_S_i,"a",@progbits
	.sectionflags	@""
	.align	4
.nv.constant0._Z7addVecsPiS_S_i:
	.zero		924


//--------------------- SYMBOLS --------------------------

	.type		.nv.reservedSmem.offset0,@object
	.size		.nv.reservedSmem.offset0,0x4
